	.headerflags	@"EF_CUDA_TEXMODE_UNIFIED EF_CUDA_64BIT_ADDRESS EF_CUDA_ACCELERATORS EF_CUDA_SM90 EF_CUDA_VIRTUAL_SM(EF_CUDA_SM90)"
	.elftype	@"ET_EXEC"


//--------------------- .nv.info                  --------------------------
	.section	.nv.info,"",@"SHT_CUDA_INFO"
	.align	4


	//----- nvinfo : EIATTR_REGCOUNT
	.align		4
        /*0000*/ 	.byte	0x04, 0x2f
        /*0002*/ 	.short	(.L_1 - .L_0)
	.align		4
.L_0:
        /*0004*/ 	.word	index@(triton_poi_fused_cat_28)
        /*0008*/ 	.word	0x0000001e


	//----- nvinfo : EIATTR_MIN_STACK_SIZE
	.align		4
.L_1:
        /*000c*/ 	.byte	0x04, 0x12
        /*000e*/ 	.short	(.L_3 - .L_2)
	.align		4
.L_2:
        /*0010*/ 	.word	index@(triton_poi_fused_cat_28)
        /*0014*/ 	.word	0x00000000


	//----- nvinfo : EIATTR_FRAME_SIZE
	.align		4
.L_3:
        /*0018*/ 	.byte	0x04, 0x11
        /*001a*/ 	.short	(.L_5 - .L_4)
	.align		4
.L_4:
        /*001c*/ 	.word	index@(triton_poi_fused_cat_28)
        /*0020*/ 	.word	0x00000000


	//----- nvinfo : EIATTR_MIN_STACK_SIZE
	.align		4
.L_5:
        /*0024*/ 	.byte	0x04, 0x12
        /*0026*/ 	.short	(.L_7 - .L_6)
	.align		4
.L_6:
        /*0028*/ 	.word	index@(triton_poi_fused_cat_28)
        /*002c*/ 	.word	0x00000000
.L_7:


//--------------------- .nv.info.triton_poi_fused_cat_28 --------------------------
	.section	.nv.info.triton_poi_fused_cat_28,"",@"SHT_CUDA_INFO"
	.sectionflags	@""
	.align	4


	//----- nvinfo : EIATTR_CUDA_API_VERSION
	.align		4
        /*0000*/ 	.byte	0x04, 0x37
        /*0002*/ 	.short	(.L_9 - .L_8)
.L_8:
        /*0004*/ 	.word	0x0000007c


	//----- nvinfo : EIATTR_KPARAM_INFO
	.align		4
.L_9:
        /*0008*/ 	.byte	0x04, 0x17
        /*000a*/ 	.short	(.L_11 - .L_10)
.L_10:
        /*000c*/ 	.word	0x00000000
        /*0010*/ 	.short	0x0009
        /*0012*/ 	.short	0x0048
        /*0014*/ 	.byte	0x00, 0xf0, 0x11, 0x00


	//----- nvinfo : EIATTR_KPARAM_INFO
	.align		4
.L_11:
        /*0018*/ 	.byte	0x04, 0x17
        /*001a*/ 	.short	(.L_13 - .L_12)
.L_12:
        /*001c*/ 	.word	0x00000000
        /*0020*/ 	.short	0x0008
        /*0022*/ 	.short	0x0040
        /*0024*/ 	.byte	0x00, 0xf4, 0x21, 0x00


	//----- nvinfo : EIATTR_KPARAM_INFO
	.align		4
.L_13:
        /*0028*/ 	.byte	0x04, 0x17
        /*002a*/ 	.short	(.L_15 - .L_14)
.L_14:
        /*002c*/ 	.word	0x00000000
        /*0030*/ 	.short	0x0007
        /*0032*/ 	.short	0x0038
        /*0034*/ 	.byte	0x00, 0xf4, 0x21, 0x00


	//----- nvinfo : EIATTR_KPARAM_INFO
	.align		4
.L_15:
        /*0038*/ 	.byte	0x04, 0x17
        /*003a*/ 	.short	(.L_17 - .L_16)
.L_16:
        /*003c*/ 	.word	0x00000000
        /*0040*/ 	.short	0x0006
        /*0042*/ 	.short	0x0030
        /*0044*/ 	.byte	0x00, 0xf4, 0x21, 0x00


	//----- nvinfo : EIATTR_KPARAM_INFO
	.align		4
.L_17:
        /*0048*/ 	.byte	0x04, 0x17
        /*004a*/ 	.short	(.L_19 - .L_18)
.L_18:
        /*004c*/ 	.word	0x00000000
        /*0050*/ 	.short	0x0005
        /*0052*/ 	.short	0x0028
        /*0054*/ 	.byte	0x00, 0xf4, 0x21, 0x00


	//----- nvinfo : EIATTR_KPARAM_INFO
	.align		4
.L_19:
        /*0058*/ 	.byte	0x04, 0x17
        /*005a*/ 	.short	(.L_21 - .L_20)
.L_20:
        /*005c*/ 	.word	0x00000000
        /*0060*/ 	.short	0x0004
        /*0062*/ 	.short	0x0020
        /*0064*/ 	.byte	0x00, 0xf4, 0x21, 0x00


	//----- nvinfo : EIATTR_KPARAM_INFO
	.align		4
.L_21:
        /*0068*/ 	.byte	0x04, 0x17
        /*006a*/ 	.short	(.L_23 - .L_22)
.L_22:
        /*006c*/ 	.word	0x00000000
        /*0070*/ 	.short	0x0003
        /*0072*/ 	.short	0x0018
        /*0074*/ 	.byte	0x00, 0xf4, 0x21, 0x00


	//----- nvinfo : EIATTR_KPARAM_INFO
	.align		4
.L_23:
        /*0078*/ 	.byte	0x04, 0x17
        /*007a*/ 	.short	(.L_25 - .L_24)
.L_24:
        /*007c*/ 	.word	0x00000000
        /*0080*/ 	.short	0x0002
        /*0082*/ 	.short	0x0010
        /*0084*/ 	.byte	0x00, 0xf4, 0x21, 0x00


	//----- nvinfo : EIATTR_KPARAM_INFO
	.align		4
.L_25:
        /*0088*/ 	.byte	0x04, 0x17
        /*008a*/ 	.short	(.L_27 - .L_26)
.L_26:
        /*008c*/ 	.word	0x00000000
        /*0090*/ 	.short	0x0001
        /*0092*/ 	.short	0x0008
        /*0094*/ 	.byte	0x00, 0xf4, 0x21, 0x00


	//----- nvinfo : EIATTR_KPARAM_INFO
	.align		4
.L_27:
        /*0098*/ 	.byte	0x04, 0x17
        /*009a*/ 	.short	(.L_29 - .L_28)
.L_28:
        /*009c*/ 	.word	0x00000000
        /*00a0*/ 	.short	0x0000
        /*00a2*/ 	.short	0x0000
        /*00a4*/ 	.byte	0x00, 0xf4, 0x21, 0x00


	//----- nvinfo : EIATTR_SPARSE_MMA_MASK
	.align		4
.L_29:
        /*00a8*/ 	.byte	0x03, 0x50
        /*00aa*/ 	.short	0x0000


	//----- nvinfo : EIATTR_MAXREG_COUNT
	.align		4
        /*00ac*/ 	.byte	0x03, 0x1b
        /*00ae*/ 	.short	0x00ff


	//----- nvinfo : EIATTR_EXIT_INSTR_OFFSETS
	.align		4
        /*00b0*/ 	.byte	0x04, 0x1c
        /*00b2*/ 	.short	(.L_31 - .L_30)


	//   ....[0]....
.L_30:
        /*00b4*/ 	.word	0x00000950


	//----- nvinfo : EIATTR_REQNTID
	.align		4
.L_31:
        /*00b8*/ 	.byte	0x04, 0x10
        /*00ba*/ 	.short	(.L_33 - .L_32)
.L_32:
        /*00bc*/ 	.word	0x00000080
        /*00c0*/ 	.word	0x00000001
        /*00c4*/ 	.word	0x00000001


	//----- nvinfo : EIATTR_CBANK_PARAM_SIZE
	.align		4
.L_33:
        /*00c8*/ 	.byte	0x03, 0x19
        /*00ca*/ 	.short	0x004c


	//----- nvinfo : EIATTR_PARAM_CBANK
	.align		4
        /*00cc*/ 	.byte	0x04, 0x0a
        /*00ce*/ 	.short	(.L_35 - .L_34)
	.align		4
.L_34:
        /*00d0*/ 	.word	index@(.nv.constant0.triton_poi_fused_cat_28)
        /*00d4*/ 	.short	0x0210
        /*00d6*/ 	.short	0x004c


	//----- nvinfo : EIATTR_SW_WAR
	.align		4
.L_35:
        /*00d8*/ 	.byte	0x04, 0x36
        /*00da*/ 	.short	(.L_37 - .L_36)
.L_36:
        /*00dc*/ 	.word	0x00000008
.L_37:


//--------------------- .nv.callgraph             --------------------------
	.section	.nv.callgraph,"",@"SHT_CUDA_CALLGRAPH"
	.align	4
	.sectionentsize	8
	.align		4
        /*0000*/ 	.word	0x00000000
	.align		4
        /*0004*/ 	.word	0xffffffff
	.align		4
        /*0008*/ 	.word	0x00000000
	.align		4
        /*000c*/ 	.word	0xfffffffe
	.align		4
        /*0010*/ 	.word	0x00000000
	.align		4
        /*0014*/ 	.word	0xfffffffd
	.align		4
        /*0018*/ 	.word	0x00000000
	.align		4
        /*001c*/ 	.word	0xfffffffc


//--------------------- .text.triton_poi_fused_cat_28 --------------------------
	.section	.text.triton_poi_fused_cat_28,"ax",@progbits
	.align	128
        .global         triton_poi_fused_cat_28
        .type           triton_poi_fused_cat_28,@function
        .size           triton_poi_fused_cat_28,(.L_x_1 - triton_poi_fused_cat_28)
        .other          triton_poi_fused_cat_28,@"STO_CUDA_ENTRY STV_DEFAULT"
triton_poi_fused_cat_28:
.text.triton_poi_fused_cat_28:
[----:B------:R-:W-:Y:S01]  /*0000*/  LDC R1, c[0x0][0x28] ;  /* 0x00000a00ff017b82 */ /* 0x000fe20000000800 */
[----:B------:R-:W1:Y:S07]  /*0010*/  S2R R0, SR_TID.X ;  /* 0x0000000000007919 */ /* 0x000e6e0000002100 */
[----:B------:R-:W2:Y:S01]  /*0020*/  LDC.64 R4, c[0x0][0x218] ;  /* 0x00008600ff047b82 */ /* 0x000ea20000000a00 */
[----:B------:R-:W-:Y:S01]  /*0030*/  CS2R R14, SRZ ;  /* 0x00000000000e7805 */ /* 0x000fe2000001ff00 */
[----:B------:R-:W-:Y:S01]  /*0040*/  ULDC.64 UR4, c[0x0][0x208] ;  /* 0x0000820000047ab9 */ /* 0x000fe20000000a00 */
[----:B------:R-:W3:Y:S05]  /*0050*/  S2R R3, SR_CTAID.X ;  /* 0x0000000000037919 */ /* 0x000eea0000002500 */
[----:B------:R-:W4:Y:S08]  /*0060*/  LDC.64 R8, c[0x0][0x220] ;  /* 0x00008800ff087b82 */ /* 0x000f300000000a00 */
[----:B------:R-:W5:Y:S01]  /*0070*/  LDC.64 R16, c[0x0][0x230] ;  /* 0x00008c00ff107b82 */ /* 0x000f620000000a00 */
[----:B------:R-:W-:Y:S01]  /*0080*/  CS2R R10, SRZ ;  /* 0x00000000000a7805 */ /* 0x000fe2000001ff00 */
[----:B------:R-:W-:Y:S01]  /*0090*/  ULDC.64 UR6, c[0x0][0x228] ;  /* 0x00008a0000067ab9 */ /* 0x000fe20000000a00 */
[----:B-1----:R-:W-:-:S05]  /*00a0*/  IMAD.SHL.U32 R0, R0, 0x2, RZ ;  /* 0x0000000200007824 */ /* 0x002fca00078e00ff */
[----:B------:R-:W-:-:S05]  /*00b0*/  LOP3.LUT R0, R0, 0xfe, RZ, 0xc0, !PT ;  /* 0x000000fe00007812 */ /* 0x000fca00078ec0ff */
[----:B---3--:R-:W-:-:S05]  /*00c0*/  IMAD R2, R3, 0x100, R0 ;  /* 0x0000010003027824 */ /* 0x008fca00078e0200 */
[----:B------:R-:W-:-:S04]  /*00d0*/  SHF.R.S32.HI R19, RZ, 0x1f, R2 ;  /* 0x0000001fff137819 */ /* 0x000fc80000011402 */
[CC--:B------:R-:W-:Y:S02]  /*00e0*/  LEA.HI R0, R19.reuse, R2.reuse, RZ, 0x8 ;  /* 0x0000000213007211 */ /* 0x0c0fe400078f40ff */
[----:B------:R-:W-:Y:S02]  /*00f0*/  LEA.HI R7, R19, R2, RZ, 0x4 ;  /* 0x0000000213077211 */ /* 0x000fe400078f20ff */
[----:B------:R-:W-:Y:S02]  /*0100*/  SHF.R.S32.HI R13, RZ, 0x8, R0 ;  /* 0x00000008ff0d7819 */ /* 0x000fe40000011400 */
[----:B------:R-:W-:Y:S02]  /*0110*/  SHF.R.S32.HI R12, RZ, 0x4, R7 ;  /* 0x00000004ff0c7819 */ /* 0x000fe40000011407 */
[----:B------:R-:W-:-:S04]  /*0120*/  LEA.HI R3, R13, R13, RZ, 0x6 ;  /* 0x0000000d0d037211 */ /* 0x000fc800078f30ff */
[----:B------:R-:W-:Y:S02]  /*0130*/  LOP3.LUT R6, R3, 0xffffffc0, RZ, 0xc0, !PT ;  /* 0xffffffc003067812 */ /* 0x000fe400078ec0ff */
[----:B------:R-:W-:-:S03]  /*0140*/  LEA.HI R3, R12, R12, RZ, 0x4 ;  /* 0x0000000c0c037211 */ /* 0x000fc600078f20ff */
[----:B------:R-:W-:Y:S01]  /*0150*/  IMAD.IADD R13, R13, 0x1, -R6 ;  /* 0x000000010d0d7824 */ /* 0x000fe200078e0a06 */
[----:B------:R-:W-:-:S04]  /*0160*/  LOP3.LUT R3, R3, 0xfffffff0, RZ, 0xc0, !PT ;  /* 0xfffffff003037812 */ /* 0x000fc800078ec0ff */
[----:B------:R-:W-:Y:S01]  /*0170*/  ISETP.GE.AND P0, PT, R13, 0x20, PT ;  /* 0x000000200d00780c */ /* 0x000fe20003f06270 */
[----:B------:R-:W-:Y:S01]  /*0180*/  IMAD.IADD R12, R12, 0x1, -R3 ;  /* 0x000000010c0c7824 */ /* 0x000fe200078e0a03 */
[----:B------:R-:W-:-:S03]  /*0190*/  LOP3.LUT R3, R7, 0xfffffff0, RZ, 0xc0, !PT ;  /* 0xfffffff007037812 */ /* 0x000fc600078ec0ff */
[----:B--2---:R-:W-:Y:S01]  /*01a0*/  IMAD.WIDE R20, R12, 0x8, R4 ;  /* 0x000000080c147825 */ /* 0x004fe200078e0204 */
[----:B------:R-:W-:-:S03]  /*01b0*/  CS2R R4, SRZ ;  /* 0x0000000000047805 */ /* 0x000fc6000001ff00 */
[----:B------:R-:W-:-:S04]  /*01c0*/  IMAD.IADD R3, R2, 0x1, -R3 ;  /* 0x0000000102037824 */ /* 0x000fc800078e0a03 */
[----:B------:R-:W2:Y:S01]  /*01d0*/  @!P0 LDG.E.EL.64 R14, desc[UR4][R20.64] ;  /* 0x00000004140e8981 */ /* 0x000ea2000c2e1b00 */
[----:B------:R-:W-:Y:S01]  /*01e0*/  CS2R R6, SRZ ;  /* 0x0000000000067805 */ /* 0x000fe2000001ff00 */
[----:B----4-:R-:W-:Y:S01]  /*01f0*/  IMAD.WIDE R22, R3, 0x8, R8 ;  /* 0x0000000803167825 */ /* 0x010fe200078e0208 */
[----:B------:R-:W-:-:S04]  /*0200*/  CS2R R8, SRZ ;  /* 0x0000000000087805 */ /* 0x000fc8000001ff00 */
[----:B------:R-:W3:Y:S01]  /*0210*/  @!P0 LDG.E.EL.128 R4, desc[UR4][R22.64] ;  /* 0x0000000416048981 */ /* 0x000ee2000c2e1d00 */
[----:B-----5:R-:W-:-:S05]  /*0220*/  IMAD.WIDE R16, R3, 0x8, R16 ;  /* 0x0000000803107825 */ /* 0x020fca00078e0210 */
[----:B------:R1:W4:Y:S01]  /*0230*/  @!P0 LDG.E.EL.128 R8, desc[UR4][R16.64] ;  /* 0x0000000410088981 */ /* 0x000322000c2e1d00 */
[----:B------:R-:W-:-:S04]  /*0240*/  LEA.HI R19, R19, R2, RZ, 0xe ;  /* 0x0000000213137211 */ /* 0x000fc800078f70ff */
[----:B------:R-:W-:Y:S02]  /*0250*/  LOP3.LUT R26, R19, 0xffffc000, RZ, 0xc0, !PT ;  /* 0xffffc000131a7812 */ /* 0x000fe400078ec0ff */
[----:B--2---:R-:W-:Y:S02]  /*0260*/  SEL R20, R15, RZ, !P0 ;  /* 0x000000ff0f147207 */ /* 0x004fe40004000000 */
[----:B------:R-:W-:Y:S02]  /*0270*/  SEL R18, R14, RZ, !P0 ;  /* 0x000000ff0e127207 */ /* 0x000fe40004000000 */
[----:B------:R-:W-:Y:S02]  /*0280*/  SHF.R.U32.HI R15, RZ, 0x1c, R20 ;  /* 0x0000001cff0f7819 */ /* 0x000fe40000011614 */
[----:B---3--:R-:W-:Y:S02]  /*0290*/  SEL R23, R5, RZ, !P0 ;  /* 0x000000ff05177207 */ /* 0x008fe40004000000 */
[----:B------:R-:W-:-:S02]  /*02a0*/  LOP3.LUT R15, R15, 0x8, RZ, 0xc0, !PT ;  /* 0x000000080f0f7812 */ /* 0x000fc400078ec0ff */
[----:B------:R-:W-:Y:S02]  /*02b0*/  SEL R5, R6, RZ, !P0 ;  /* 0x000000ff06057207 */ /* 0x000fe40004000000 */
[----:B------:R-:W-:Y:S02]  /*02c0*/  IADD3 R24, P1, R15, R18, RZ ;  /* 0x000000120f187210 */ /* 0x000fe40007f3e0ff */
[----:B------:R-:W-:Y:S02]  /*02d0*/  SEL R18, R7, RZ, !P0 ;  /* 0x000000ff07127207 */ /* 0x000fe40004000000 */
[----:B------:R-:W-:Y:S01]  /*02e0*/  SEL R14, R4, RZ, !P0 ;  /* 0x000000ff040e7207 */ /* 0x000fe20004000000 */
[----:B------:R-:W-:Y:S01]  /*02f0*/  IMAD.X R7, RZ, RZ, R20, P1 ;  /* 0x000000ffff077224 */ /* 0x000fe200008e0614 */
[----:B------:R-:W-:Y:S01]  /*0300*/  SHF.R.U32.HI R21, RZ, 0x1a, R23 ;  /* 0x0000001aff157819 */ /* 0x000fe20000011617 */
[----:B------:R-:W-:Y:S01]  /*0310*/  IMAD.SHL.U32 R6, R24, 0x20, RZ ;  /* 0x0000002018067824 */ /* 0x000fe200078e00ff */
[----:B-1----:R-:W-:-:S02]  /*0320*/  LEA R17, P1, R5, UR6, 0x2 ;  /* 0x0000000605117c11 */ /* 0x002fc4000f8210ff */
[----:B------:R-:W-:Y:S02]  /*0330*/  LEA R16, P2, R14, UR6, 0x2 ;  /* 0x000000060e107c11 */ /* 0x000fe4000f8410ff */
[----:B------:R-:W-:Y:S02]  /*0340*/  LOP3.LUT R21, R21, 0x20, RZ, 0xc0, !PT ;  /* 0x0000002015157812 */ /* 0x000fe400078ec0ff */
[--C-:B------:R-:W-:Y:S02]  /*0350*/  SHF.R.U32.HI R15, RZ, 0x1a, R18.reuse ;  /* 0x0000001aff0f7819 */ /* 0x100fe40000011612 */
[----:B------:R-:W-:Y:S02]  /*0360*/  LEA.HI.X R5, R5, UR7, R18, 0x2, P1 ;  /* 0x0000000705057c11 */ /* 0x000fe400088f1412 */
[----:B----4-:R-:W-:Y:S02]  /*0370*/  SEL R20, R9, RZ, !P0 ;  /* 0x000000ff09147207 */ /* 0x010fe40004000000 */
[----:B------:R-:W-:-:S02]  /*0380*/  SEL R18, R11, RZ, !P0 ;  /* 0x000000ff0b127207 */ /* 0x000fc40004000000 */
[----:B------:R-:W-:Y:S02]  /*0390*/  SHF.L.U64.HI R4, R24, 0x5, R7 ;  /* 0x0000000518047819 */ /* 0x000fe40000010207 */
[----:B------:R-:W-:Y:S02]  /*03a0*/  LEA.HI.X R7, R14, UR7, R23, 0x2, P2 ;  /* 0x000000070e077c11 */ /* 0x000fe400090f1417 */
[----:B------:R-:W-:Y:S02]  /*03b0*/  IADD3 R16, P4, P3, R6, R16, R21 ;  /* 0x0000001006107210 */ /* 0x000fe40007b9e015 */
[----:B------:R-:W-:Y:S02]  /*03c0*/  SEL R23, R8, RZ, !P0 ;  /* 0x000000ff08177207 */ /* 0x000fe40004000000 */
[----:B------:R-:W-:Y:S02]  /*03d0*/  SEL R21, R10, RZ, !P0 ;  /* 0x000000ff0a157207 */ /* 0x000fe40004000000 */
[----:B------:R-:W-:-:S02]  /*03e0*/  SHF.R.U32.HI R11, RZ, 0x1a, R20 ;  /* 0x0000001aff0b7819 */ /* 0x000fc40000011614 */
[----:B------:R-:W-:Y:S02]  /*03f0*/  SHF.R.U32.HI R9, RZ, 0x1a, R18 ;  /* 0x0000001aff097819 */ /* 0x000fe40000011612 */
[----:B------:R-:W-:Y:S02]  /*0400*/  LOP3.LUT R15, R15, 0x20, RZ, 0xc0, !PT ;  /* 0x000000200f0f7812 */ /* 0x000fe400078ec0ff */
[----:B------:R-:W-:Y:S02]  /*0410*/  LEA R10, P5, R23, UR6, 0x2 ;  /* 0x00000006170a7c11 */ /* 0x000fe4000f8a10ff */
[----:B------:R-:W-:Y:S02]  /*0420*/  LEA R8, P6, R21, UR6, 0x2 ;  /* 0x0000000615087c11 */ /* 0x000fe4000f8c10ff */
[----:B------:R-:W-:Y:S02]  /*0430*/  LOP3.LUT R11, R11, 0x20, RZ, 0xc0, !PT ;  /* 0x000000200b0b7812 */ /* 0x000fe400078ec0ff */
[----:B------:R-:W-:-:S02]  /*0440*/  LOP3.LUT R9, R9, 0x20, RZ, 0xc0, !PT ;  /* 0x0000002009097812 */ /* 0x000fc400078ec0ff */
[----:B------:R-:W-:Y:S02]  /*0450*/  IADD3 R14, P2, P1, R6, R17, R15 ;  /* 0x00000011060e7210 */ /* 0x000fe4000795e00f */
[----:B------:R-:W-:Y:S02]  /*0460*/  LEA.HI.X R23, R23, UR7, R20, 0x2, P5 ;  /* 0x0000000717177c11 */ /* 0x000fe4000a8f1414 */
[----:B------:R-:W-:Y:S01]  /*0470*/  LEA.HI.X R21, R21, UR7, R18, 0x2, P6 ;  /* 0x0000000715157c11 */ /* 0x000fe2000b0f1412 */
[----:B------:R-:W-:Y:S01]  /*0480*/  IMAD.MOV.U32 R18, RZ, RZ, RZ ;  /* 0x000000ffff127224 */ /* 0x000fe200078e00ff */
[----:B------:R-:W-:Y:S02]  /*0490*/  IADD3.X R17, R4, R7, RZ, P4, P3 ;  /* 0x0000000704117210 */ /* 0x000fe400027e64ff */
[----:B------:R-:W-:Y:S02]  /*04a0*/  CS2R R24, SRZ ;  /* 0x0000000000187805 */ /* 0x000fe4000001ff00 */
[C---:B------:R-:W-:Y:S01]  /*04b0*/  IADD3 R10, P5, P6, R6.reuse, R10, R11 ;  /* 0x0000000a060a7210 */ /* 0x040fe20007ebe00b */
[----:B------:R-:W-:Y:S01]  /*04c0*/  ULDC.64 UR6, c[0x0][0x248] ;  /* 0x0000920000067ab9 */ /* 0x000fe20000000a00 */
[----:B------:R-:W-:-:S02]  /*04d0*/  IADD3 R8, P3, P4, R6, R8, R9 ;  /* 0x0000000806087210 */ /* 0x000fc40007c7e009 */
[C---:B------:R-:W-:Y:S01]  /*04e0*/  IADD3.X R15, R4.reuse, R5, RZ, P2, P1 ;  /* 0x00000005040f7210 */ /* 0x040fe200017e24ff */
[----:B------:R-:W1:Y:S01]  /*04f0*/  LDC.64 R6, c[0x0][0x210] ;  /* 0x00008400ff067b82 */ /* 0x000e620000000a00 */
[C---:B------:R-:W-:Y:S02]  /*0500*/  IADD3.X R11, R4.reuse, R23, RZ, P5, P6 ;  /* 0x00000017040b7210 */ /* 0x040fe40002fec4ff */
[----:B------:R-:W-:Y:S01]  /*0510*/  IADD3.X R9, R4, R21, RZ, P3, P4 ;  /* 0x0000001504097210 */ /* 0x000fe20001fe84ff */
[----:B------:R-:W-:Y:S01]  /*0520*/  IMAD.SHL.U32 R21, R13, 0x40, RZ ;  /* 0x000000400d157824 */ /* 0x000fe200078e00ff */
[----:B------:R-:W-:-:S03]  /*0530*/  SHF.R.S32.HI R20, RZ, 0xe, R19 ;  /* 0x0000000eff147819 */ /* 0x000fc60000011413 */
[----:B------:R-:W2:Y:S01]  /*0540*/  LDC.64 R4, c[0x0][0x238] ;  /* 0x00008e00ff047b82 */ /* 0x000ea20000000a00 */
[----:B------:R-:W-:-:S04]  /*0550*/  IMAD.WIDE R16, R21, 0x4, R16 ;  /* 0x0000000415107825 */ /* 0x000fc800078e0210 */
[----:B------:R-:W-:-:S04]  /*0560*/  IMAD.WIDE R14, R21, 0x4, R14 ;  /* 0x00000004150e7825 */ /* 0x000fc800078e020e */
[----:B------:R-:W-:-:S04]  /*0570*/  IMAD.WIDE R10, R21, 0x4, R10 ;  /* 0x00000004150a7825 */ /* 0x000fc800078e020a */
[----:B------:R-:W-:-:S04]  /*0580*/  IMAD.WIDE R8, R21, 0x4, R8 ;  /* 0x0000000415087825 */ /* 0x000fc800078e0208 */
[----:B------:R-:W-:-:S04]  /*0590*/  IMAD.SHL.U32 R23, R20, 0x800, RZ ;  /* 0x0000080014177824 */ /* 0x000fc800078e00ff */
[----:B------:R-:W-:-:S04]  /*05a0*/  IMAD.WIDE R16, R23, 0x4, R16 ;  /* 0x0000000417107825 */ /* 0x000fc800078e0210 */
[C---:B------:R-:W-:Y:S01]  /*05b0*/  IMAD.WIDE R14, R23.reuse, 0x4, R14 ;  /* 0x00000004170e7825 */ /* 0x040fe200078e020e */
[----:B------:R3:W4:Y:S03]  /*05c0*/  @!P0 LDG.E.EL R18, desc[UR4][R16.64] ;  /* 0x0000000410128981 */ /* 0x000726000c2e1900 */
[----:B------:R-:W-:Y:S01]  /*05d0*/  IMAD.WIDE R10, R23, 0x4, R10 ;  /* 0x00000004170a7825 */ /* 0x000fe200078e020a */
[----:B------:R-:W-:Y:S01]  /*05e0*/  ISETP.GT.AND P1, PT, R13, 0x1f, PT ;  /* 0x0000001f0d00780c */ /* 0x000fe20003f24270 */
[----:B------:R-:W5:Y:S02]  /*05f0*/  @!P0 LDG.E.EL R24, desc[UR4][R14.64] ;  /* 0x000000040e188981 */ /* 0x000f64000c2e1900 */
[----:B------:R-:W-:Y:S02]  /*0600*/  IMAD.WIDE R22, R23, 0x4, R8 ;  /* 0x0000000417167825 */ /* 0x000fe400078e0208 */
[----:B------:R-:W1:Y:S01]  /*0610*/  LDC.64 R8, c[0x0][0x240] ;  /* 0x00009000ff087b82 */ /* 0x000e620000000a00 */
[----:B------:R2:W5:Y:S01]  /*0620*/  @!P0 LDG.E.EL R25, desc[UR4][R10.64] ;  /* 0x000000040a198981 */ /* 0x000562000c2e1900 */
[----:B------:R-:W-:-:S02]  /*0630*/  IMAD.SHL.U32 R19, R20, 0x2000, RZ ;  /* 0x0000200014137824 */ /* 0x000fc400078e00ff */
[----:B------:R-:W-:-:S03]  /*0640*/  IMAD.MOV.U32 R21, RZ, RZ, RZ ;  /* 0x000000ffff157224 */ /* 0x000fc600078e00ff */
[----:B---3--:R-:W-:Y:S01]  /*0650*/  IADD3 R17, R19, R2, -R26 ;  /* 0x0000000213117210 */ /* 0x008fe20007ffe81a */
[----:B--2---:R-:W-:Y:S01]  /*0660*/  IMAD.WIDE R26, R3, 0x4, R4 ;  /* 0x00000004031a7825 */ /* 0x004fe200078e0204 */
[----:B------:R-:W-:Y:S02]  /*0670*/  LOP3.LUT R3, R0, 0xffffff00, RZ, 0xc0, !PT ;  /* 0xffffff0000037812 */ /* 0x000fe400078ec0ff */
[----:B------:R-:W-:Y:S01]  /*0680*/  CS2R R4, SRZ ;  /* 0x0000000000047805 */ /* 0x000fe2000001ff00 */
[----:B------:R-:W2:Y:S01]  /*0690*/  @!P0 LDG.E.EL R21, desc[UR4][R22.64] ;  /* 0x0000000416158981 */ /* 0x000ea2000c2e1900 */
[----:B------:R-:W-:Y:S02]  /*06a0*/  IMAD.SHL.U32 R13, R13, 0x100, RZ ;  /* 0x000001000d0d7824 */ /* 0x000fe400078e00ff */
[----:B------:R-:W-:Y:S01]  /*06b0*/  IMAD.IADD R0, R2, 0x1, -R3 ;  /* 0x0000000102007824 */ /* 0x000fe200078e0a03 */
[----:B------:R-:W-:Y:S01]  /*06c0*/  SHF.R.S32.HI R10, RZ, 0x1f, R19 ;  /* 0x0000001fff0a7819 */ /* 0x000fe20000011413 */
[----:B-1----:R-:W-:Y:S01]  /*06d0*/  IMAD.WIDE R16, R17, 0x4, R6 ;  /* 0x0000000411107825 */ /* 0x002fe200078e0206 */
[----:B------:R-:W-:-:S02]  /*06e0*/  CS2R R6, SRZ ;  /* 0x0000000000067805 */ /* 0x000fc4000001ff00 */
[----:B------:R-:W-:Y:S01]  /*06f0*/  SHF.R.S32.HI R3, RZ, 0x1f, R13 ;  /* 0x0000001fff037819 */ /* 0x000fe2000001140d */
[----:B------:R-:W3:Y:S01]  /*0700*/  @!P0 LDG.E.EL.64 R4, desc[UR4][R26.64] ;  /* 0x000000041a048981 */ /* 0x000ee2000c2e1b00 */
[----:B------:R-:W-:Y:S02]  /*0710*/  IADD3 R19, P2, P3, R13, R0, R19 ;  /* 0x000000000d137210 */ /* 0x000fe40007b5e013 */
[----:B------:R-:W-:Y:S01]  /*0720*/  SHF.R.S32.HI R11, RZ, 0x1f, R0 ;  /* 0x0000001fff0b7819 */ /* 0x000fe20000011400 */
[----:B------:R-:W-:Y:S01]  /*0730*/  IMAD.MOV.U32 R0, RZ, RZ, RZ ;  /* 0x000000ffff007224 */ /* 0x000fe200078e00ff */
[----:B------:R1:W3:Y:S02]  /*0740*/  @!P0 LDG.E.64 R6, desc[UR4][R16.64] ;  /* 0x0000000410068981 */ /* 0x0002e4000c1e1b00 */
[----:B------:R-:W-:Y:S01]  /*0750*/  IADD3.X R10, R3, R11, R10, P2, P3 ;  /* 0x0000000b030a7210 */ /* 0x000fe200017e640a */
[----:B------:R-:W-:Y:S02]  /*0760*/  IMAD.MOV.U32 R3, RZ, RZ, RZ ;  /* 0x000000ffff037224 */ /* 0x000fe400078e00ff */
[----:B0-----:R-:W-:Y:S01]  /*0770*/  IMAD.WIDE R12, R12, 0x4, R8 ;  /* 0x000000040c0c7825 */ /* 0x001fe200078e0208 */
[----:B------:R-:W-:-:S02]  /*0780*/  LEA R14, P2, R19, UR6, 0x2 ;  /* 0x00000006130e7c11 */ /* 0x000fc4000f8410ff */
[----:B------:R-:W-:Y:S02]  /*0790*/  CS2R R8, SRZ ;  /* 0x0000000000087805 */ /* 0x000fe4000001ff00 */
[----:B------:R-:W3:Y:S01]  /*07a0*/  @!P0 LDG.E.EL R0, desc[UR4][R12.64] ;  /* 0x000000040c008981 */ /* 0x000ee2000c2e1900 */
[----:B------:R-:W-:Y:S02]  /*07b0*/  LEA.HI.X R15, R19, UR7, R10, 0x2, P2 ;  /* 0x00000007130f7c11 */ /* 0x000fe400090f140a */
[----:B------:R-:W0:Y:S01]  /*07c0*/  LDC.64 R10, c[0x0][0x250] ;  /* 0x00009400ff0a7b82 */ /* 0x000e220000000a00 */
[----:B------:R0:W3:Y:S04]  /*07d0*/  @!P0 LDG.E.EL R3, desc[UR4][R12.64] ;  /* 0x000000040c038981 */ /* 0x0000e8000c2e1900 */
[----:B------:R-:W3:Y:S01]  /*07e0*/  @P1 LDG.E.64 R8, desc[UR4][R14.64+-0x8000] ;  /* 0xff8000040e081981 */ /* 0x000ee2000c1e1b00 */
[----:B0-----:R-:W-:Y:S01]  /*07f0*/  IMAD.WIDE R10, R2, 0x4, R10 ;  /* 0x00000004020a7825 */ /* 0x001fe200078e020a */
[----:B----4-:R-:W-:-:S02]  /*0800*/  SEL R19, R18, RZ, !P0 ;  /* 0x000000ff12137207 */ /* 0x010fc40004000000 */
[----:B-----5:R-:W-:Y:S02]  /*0810*/  SEL R24, R24, RZ, !P0 ;  /* 0x000000ff18187207 */ /* 0x020fe40004000000 */
[----:B-1----:R-:W-:-:S05]  /*0820*/  SEL R16, R25, RZ, !P0 ;  /* 0x000000ff19107207 */ /* 0x002fca0004000000 */
[----:B------:R-:W-:Y:S01]  /*0830*/  FADD R16, -R19, R16 ;  /* 0x0000001013107221 */ /* 0x000fe20000000100 */
[----:B--2---:R-:W-:-:S05]  /*0840*/  SEL R21, R21, RZ, !P0 ;  /* 0x000000ff15157207 */ /* 0x004fca0004000000 */
[----:B------:R-:W-:Y:S01]  /*0850*/  FADD R21, -R24, R21 ;  /* 0x0000001518157221 */ /* 0x000fe20000000100 */
[----:B---3--:R-:W-:Y:S02]  /*0860*/  SEL R4, R4, RZ, !P0 ;  /* 0x000000ff04047207 */ /* 0x008fe40004000000 */
[----:B------:R-:W-:Y:S02]  /*0870*/  SEL R5, R5, RZ, !P0 ;  /* 0x000000ff05057207 */ /* 0x000fe40004000000 */
[----:B------:R-:W-:Y:S01]  /*0880*/  SEL R13, R6, RZ, !P0 ;  /* 0x000000ff060d7207 */ /* 0x000fe20004000000 */
[----:B------:R-:W-:Y:S01]  /*0890*/  FFMA R4, R16, R4, R19 ;  /* 0x0000000410047223 */ /* 0x000fe20000000013 */
[----:B------:R-:W-:Y:S01]  /*08a0*/  SEL R6, R7, RZ, !P0 ;  /* 0x000000ff07067207 */ /* 0x000fe20004000000 */
[----:B------:R-:W-:Y:S02]  /*08b0*/  FFMA R5, R21, R5, R24 ;  /* 0x0000000515057223 */ /* 0x000fe40000000018 */
[----:B------:R-:W-:-:S02]  /*08c0*/  FADD R4, -R13, R4 ;  /* 0x000000040d047221 */ /* 0x000fc40000000100 */
[----:B------:R-:W-:Y:S01]  /*08d0*/  FADD R5, -R6, R5 ;  /* 0x0000000506057221 */ /* 0x000fe20000000100 */
[----:B------:R-:W-:Y:S02]  /*08e0*/  SEL R0, R0, RZ, !P0 ;  /* 0x000000ff00007207 */ /* 0x000fe40004000000 */
[----:B------:R-:W-:-:S03]  /*08f0*/  SEL R3, R3, RZ, !P0 ;  /* 0x000000ff03037207 */ /* 0x000fc60004000000 */
[----:B------:R-:W-:Y:S01]  /*0900*/  FFMA R4, R4, R0, R13 ;  /* 0x0000000004047223 */ /* 0x000fe2000000000d */
[----:B------:R-:W-:Y:S01]  /*0910*/  @P0 SEL R4, R8, RZ, P1 ;  /* 0x000000ff08040207 */ /* 0x000fe20000800000 */
[----:B------:R-:W-:Y:S01]  /*0920*/  FFMA R5, R5, R3, R6 ;  /* 0x0000000305057223 */ /* 0x000fe20000000006 */
[----:B------:R-:W-:-:S05]  /*0930*/  @P0 SEL R5, R9, RZ, P1 ;  /* 0x000000ff09050207 */ /* 0x000fca0000800000 */
[----:B------:R-:W-:Y:S01]  /*0940*/  STG.E.64 desc[UR4][R10.64], R4 ;  /* 0x000000040a007986 */ /* 0x000fe2000c101b04 */
[----:B------:R-:W-:Y:S05]  /*0950*/  EXIT ;  /* 0x000000000000794d */ /* 0x000fea0003800000 */
.L_x_0:
[----:B------:R-:W-:-:S00]  /*0960*/  BRA `(.L_x_0) ;  /* 0xfffffffc00fc7947 */ /* 0x000fc0000383ffff */
[----:B------:R-:W-:-:S00]  /*0970*/  NOP ;  /* 0x0000000000007918 */ /* 0x000fc00000000000 */
        /* <DEDUP_REMOVED lines=8> */
.L_x_1:


//--------------------- .nv.constant0.triton_poi_fused_cat_28 --------------------------
	.section	.nv.constant0.triton_poi_fused_cat_28,"a",@progbits
	.sectionflags	@""
	.align	4
.nv.constant0.triton_poi_fused_cat_28:
	.zero		604
